	.headerflags	@"EF_CUDA_TEXMODE_UNIFIED EF_CUDA_64BIT_ADDRESS EF_CUDA_ACCELERATORS EF_CUDA_SM90 EF_CUDA_VIRTUAL_SM(EF_CUDA_SM90)"
	.elftype	@"ET_EXEC"


//--------------------- .nv.info                  --------------------------
	.section	.nv.info,"",@"SHT_CUDA_INFO"
	.align	4


	//----- nvinfo : EIATTR_REGCOUNT
	.align		4
        /*0000*/ 	.byte	0x04, 0x2f
        /*0002*/ 	.short	(.L_1 - .L_0)
	.align		4
.L_0:
        /*0004*/ 	.word	index@(triton_poi_fused_convolution_16)
        /*0008*/ 	.word	0x00000019


	//----- nvinfo : EIATTR_MIN_STACK_SIZE
	.align		4
.L_1:
        /*000c*/ 	.byte	0x04, 0x12
        /*000e*/ 	.short	(.L_3 - .L_2)
	.align		4
.L_2:
        /*0010*/ 	.word	index@(triton_poi_fused_convolution_16)
        /*0014*/ 	.word	0x00000000


	//----- nvinfo : EIATTR_FRAME_SIZE
	.align		4
.L_3:
        /*0018*/ 	.byte	0x04, 0x11
        /*001a*/ 	.short	(.L_5 - .L_4)
	.align		4
.L_4:
        /*001c*/ 	.word	index@(triton_poi_fused_convolution_16)
        /*0020*/ 	.word	0x00000000


	//----- nvinfo : EIATTR_MIN_STACK_SIZE
	.align		4
.L_5:
        /*0024*/ 	.byte	0x04, 0x12
        /*0026*/ 	.short	(.L_7 - .L_6)
	.align		4
.L_6:
        /*0028*/ 	.word	index@(triton_poi_fused_convolution_16)
        /*002c*/ 	.word	0x00000000
.L_7:


//--------------------- .nv.info.triton_poi_fused_convolution_16 --------------------------
	.section	.nv.info.triton_poi_fused_convolution_16,"",@"SHT_CUDA_INFO"
	.sectionflags	@""
	.align	4


	//----- nvinfo : EIATTR_CUDA_API_VERSION
	.align		4
        /*0000*/ 	.byte	0x04, 0x37
        /*0002*/ 	.short	(.L_9 - .L_8)
.L_8:
        /*0004*/ 	.word	0x0000007c


	//----- nvinfo : EIATTR_KPARAM_INFO
	.align		4
.L_9:
        /*0008*/ 	.byte	0x04, 0x17
        /*000a*/ 	.short	(.L_11 - .L_10)
.L_10:
        /*000c*/ 	.word	0x00000000
        /*0010*/ 	.short	0x0003
        /*0012*/ 	.short	0x0014
        /*0014*/ 	.byte	0x00, 0xf0, 0x11, 0x00


	//----- nvinfo : EIATTR_KPARAM_INFO
	.align		4
.L_11:
        /*0018*/ 	.byte	0x04, 0x17
        /*001a*/ 	.short	(.L_13 - .L_12)
.L_12:
        /*001c*/ 	.word	0x00000000
        /*0020*/ 	.short	0x0002
        /*0022*/ 	.short	0x0010
        /*0024*/ 	.byte	0x00, 0xf0, 0x11, 0x00


	//----- nvinfo : EIATTR_KPARAM_INFO
	.align		4
.L_13:
        /*0028*/ 	.byte	0x04, 0x17
        /*002a*/ 	.short	(.L_15 - .L_14)
.L_14:
        /*002c*/ 	.word	0x00000000
        /*0030*/ 	.short	0x0001
        /*0032*/ 	.short	0x0008
        /*0034*/ 	.byte	0x00, 0xf4, 0x21, 0x00


	//----- nvinfo : EIATTR_KPARAM_INFO
	.align		4
.L_15:
        /*0038*/ 	.byte	0x04, 0x17
        /*003a*/ 	.short	(.L_17 - .L_16)
.L_16:
        /*003c*/ 	.word	0x00000000
        /*0040*/ 	.short	0x0000
        /*0042*/ 	.short	0x0000
        /*0044*/ 	.byte	0x00, 0xf4, 0x21, 0x00


	//----- nvinfo : EIATTR_SPARSE_MMA_MASK
	.align		4
.L_17:
        /*0048*/ 	.byte	0x03, 0x50
        /*004a*/ 	.short	0x0000


	//----- nvinfo : EIATTR_MAXREG_COUNT
	.align		4
        /*004c*/ 	.byte	0x03, 0x1b
        /*004e*/ 	.short	0x00ff


	//----- nvinfo : EIATTR_EXIT_INSTR_OFFSETS
	.align		4
        /*0050*/ 	.byte	0x04, 0x1c
        /*0052*/ 	.short	(.L_19 - .L_18)


	//   ....[0]....
.L_18:
        /*0054*/ 	.word	0x00000510


	//   ....[1]....
        /*0058*/ 	.word	0x00000560


	//----- nvinfo : EIATTR_REQNTID
	.align		4
.L_19:
        /*005c*/ 	.byte	0x04, 0x10
        /*005e*/ 	.short	(.L_21 - .L_20)
.L_20:
        /*0060*/ 	.word	0x00000080
        /*0064*/ 	.word	0x00000001
        /*0068*/ 	.word	0x00000001


	//----- nvinfo : EIATTR_CBANK_PARAM_SIZE
	.align		4
.L_21:
        /*006c*/ 	.byte	0x03, 0x19
        /*006e*/ 	.short	0x0018


	//----- nvinfo : EIATTR_PARAM_CBANK
	.align		4
        /*0070*/ 	.byte	0x04, 0x0a
        /*0072*/ 	.short	(.L_23 - .L_22)
	.align		4
.L_22:
        /*0074*/ 	.word	index@(.nv.constant0.triton_poi_fused_convolution_16)
        /*0078*/ 	.short	0x0210
        /*007a*/ 	.short	0x0018


	//----- nvinfo : EIATTR_SW_WAR
	.align		4
.L_23:
        /*007c*/ 	.byte	0x04, 0x36
        /*007e*/ 	.short	(.L_25 - .L_24)
.L_24:
        /*0080*/ 	.word	0x00000008
.L_25:


//--------------------- .nv.callgraph             --------------------------
	.section	.nv.callgraph,"",@"SHT_CUDA_CALLGRAPH"
	.align	4
	.sectionentsize	8
	.align		4
        /*0000*/ 	.word	0x00000000
	.align		4
        /*0004*/ 	.word	0xffffffff
	.align		4
        /*0008*/ 	.word	0x00000000
	.align		4
        /*000c*/ 	.word	0xfffffffe
	.align		4
        /*0010*/ 	.word	0x00000000
	.align		4
        /*0014*/ 	.word	0xfffffffd
	.align		4
        /*0018*/ 	.word	0x00000000
	.align		4
        /*001c*/ 	.word	0xfffffffc


//--------------------- .text.triton_poi_fused_convolution_16 --------------------------
	.section	.text.triton_poi_fused_convolution_16,"ax",@progbits
	.sectionflags	@"SHF_BARRIERS=1"
	.align	128
        .global         triton_poi_fused_convolution_16
        .type           triton_poi_fused_convolution_16,@function
        .size           triton_poi_fused_convolution_16,(.L_x_1 - triton_poi_fused_convolution_16)
        .other          triton_poi_fused_convolution_16,@"STO_CUDA_ENTRY STV_DEFAULT"
triton_poi_fused_convolution_16:
.text.triton_poi_fused_convolution_16:
[----:B------:R-:W0:Y:S02]  /*0000*/  LDC R1, c[0x0][0x28] ;  /* 0x00000a00ff017b82 */ /* 0x000e240000000800 */
[----:B------:R-:W1:Y:S01]  /*0010*/  S2R R0, SR_CTAID.X ;  /* 0x0000000000007919 */ /* 0x000e620000002500 */
[----:B------:R-:W2:Y:S01]  /*0020*/  LDC.64 R4, c[0x0][0x210] ;  /* 0x00008400ff047b82 */ /* 0x000ea20000000a00 */
[----:B------:R-:W-:Y:S02]  /*0030*/  CS2R R8, SRZ ;  /* 0x0000000000087805 */ /* 0x000fe4000001ff00 */
[----:B------:R-:W-:Y:S01]  /*0040*/  CS2R R10, SRZ ;  /* 0x00000000000a7805 */ /* 0x000fe2000001ff00 */
[----:B------:R-:W3:Y:S01]  /*0050*/  S2R R12, SR_TID.X ;  /* 0x00000000000c7919 */ /* 0x000ee20000002100 */
[----:B------:R-:W-:Y:S01]  /*0060*/  ULDC.64 UR6, c[0x0][0x208] ;  /* 0x0000820000067ab9 */ /* 0x000fe20000000a00 */
[----:B------:R-:W4:Y:S01]  /*0070*/  S2R R2, SR_CTAID.Y ;  /* 0x0000000000027919 */ /* 0x000f220000002600 */
[----:B-1----:R-:W-:Y:S02]  /*0080*/  IMAD.SHL.U32 R0, R0, 0x20, RZ ;  /* 0x0000002000007824 */ /* 0x002fe400078e00ff */
[----:B---3--:R-:W-:Y:S01]  /*0090*/  IMAD.SHL.U32 R17, R12, 0x4, RZ ;  /* 0x000000040c117824 */ /* 0x008fe200078e00ff */
[----:B------:R-:W-:Y:S01]  /*00a0*/  SHF.R.U32.HI R3, RZ, 0x3, R12 ;  /* 0x00000003ff037819 */ /* 0x000fe2000001160c */
[----:B----4-:R-:W-:-:S03]  /*00b0*/  IMAD.SHL.U32 R2, R2, 0x20, RZ ;  /* 0x0000002002027824 */ /* 0x010fc600078e00ff */
[----:B------:R-:W-:Y:S02]  /*00c0*/  LOP3.LUT R13, R0, 0x1c, R17, 0xf8, !PT ;  /* 0x0000001c000d7812 */ /* 0x000fe400078ef811 */
[----:B------:R-:W-:Y:S02]  /*00d0*/  SGXT.U32 R3, R3, 0x4 ;  /* 0x000000040303781a */ /* 0x000fe40000000000 */
[----:B------:R-:W-:Y:S02]  /*00e0*/  ISETP.GE.AND P0, PT, R13, 0x100, PT ;  /* 0x000001000d00780c */ /* 0x000fe40003f06270 */
[----:B------:R-:W-:Y:S02]  /*00f0*/  LOP3.LUT R6, R2, R3, RZ, 0xfc, !PT ;  /* 0x0000000302067212 */ /* 0x000fe400078efcff */
[----:B------:R-:W-:Y:S02]  /*0100*/  LOP3.LUT R7, R2, 0x10, R3, 0xfe, !PT ;  /* 0x0000001002077812 */ /* 0x000fe400078efe03 */
[C---:B------:R-:W-:Y:S01]  /*0110*/  ISETP.LT.AND P1, PT, R6.reuse, 0x200, !P0 ;  /* 0x000002000600780c */ /* 0x040fe20004721270 */
[--C-:B------:R-:W-:Y:S01]  /*0120*/  IMAD R15, R6, 0x100, R13.reuse ;  /* 0x00000100060f7824 */ /* 0x100fe200078e020d */
[C---:B------:R-:W-:Y:S01]  /*0130*/  ISETP.LT.AND P0, PT, R7.reuse, 0x200, !P0 ;  /* 0x000002000700780c */ /* 0x040fe20004701270 */
[----:B------:R-:W-:-:S02]  /*0140*/  IMAD R19, R7, 0x100, R13 ;  /* 0x0000010007137824 */ /* 0x000fc400078e020d */
[----:B--2---:R-:W-:Y:S01]  /*0150*/  IMAD.WIDE R14, R15, 0x4, R4 ;  /* 0x000000040f0e7825 */ /* 0x004fe200078e0204 */
[----:B------:R-:W-:-:S03]  /*0160*/  CS2R R6, SRZ ;  /* 0x0000000000067805 */ /* 0x000fc6000001ff00 */
[----:B------:R-:W-:Y:S01]  /*0170*/  IMAD.WIDE R18, R19, 0x4, R4 ;  /* 0x0000000413127825 */ /* 0x000fe200078e0204 */
[----:B------:R-:W-:-:S03]  /*0180*/  CS2R R4, SRZ ;  /* 0x0000000000047805 */ /* 0x000fc6000001ff00 */
[----:B------:R1:W2:Y:S04]  /*0190*/  @P1 LDG.E.EL.128 R8, desc[UR6][R14.64] ;  /* 0x000000060e081981 */ /* 0x0002a8000c2e1d00 */
[----:B------:R3:W4:Y:S01]  /*01a0*/  @P0 LDG.E.EL.128 R4, desc[UR6][R18.64] ;  /* 0x0000000612040981 */ /* 0x000722000c2e1d00 */
[----:B------:R-:W5:Y:S01]  /*01b0*/  S2UR UR5, SR_CgaCtaId ;  /* 0x00000000000579c3 */ /* 0x000f620000008800 */
[----:B------:R-:W-:Y:S01]  /*01c0*/  IMAD.SHL.U32 R13, R12, 0x80, RZ ;  /* 0x000000800c0d7824 */ /* 0x000fe200078e00ff */
[----:B------:R-:W-:Y:S01]  /*01d0*/  UMOV UR4, 0x400 ;  /* 0x0000040000047882 */ /* 0x000fe20000000000 */
[----:B------:R-:W-:Y:S02]  /*01e0*/  SHF.R.U32.HI R12, RZ, 0x1, R12 ;  /* 0x00000001ff0c7819 */ /* 0x000fe4000001160c */
[----:B------:R-:W-:-:S02]  /*01f0*/  LOP3.LUT R2, R2, 0x1c, R17, 0xf8, !PT ;  /* 0x0000001c02027812 */ /* 0x000fc400078ef811 */
[----:B------:R-:W-:Y:S02]  /*0200*/  LOP3.LUT R16, R13, 0x380, RZ, 0xc0, !PT ;  /* 0x000003800d107812 */ /* 0x000fe400078ec0ff */
[----:B-1----:R-:W-:Y:S02]  /*0210*/  LOP3.LUT R15, R12, 0x3c, RZ, 0xc0, !PT ;  /* 0x0000003c0c0f7812 */ /* 0x002fe400078ec0ff */
[----:B------:R-:W-:Y:S02]  /*0220*/  SHF.R.U32.HI R14, RZ, 0x3, R16 ;  /* 0x00000003ff0e7819 */ /* 0x000fe40000011610 */
[C---:B------:R-:W-:Y:S02]  /*0230*/  LOP3.LUT R13, R16.reuse, R3, RZ, 0xfc, !PT ;  /* 0x00000003100d7212 */ /* 0x040fe400078efcff */
[C---:B------:R-:W-:Y:S02]  /*0240*/  LOP3.LUT R20, R16.reuse, 0x20, RZ, 0xfc, !PT ;  /* 0x0000002010147812 */ /* 0x040fe400078efcff */
[----:B------:R-:W-:-:S02]  /*0250*/  LOP3.LUT R22, R16, 0x40, RZ, 0xfc, !PT ;  /* 0x0000004010167812 */ /* 0x000fc400078efcff */
[----:B------:R-:W-:Y:S02]  /*0260*/  LOP3.LUT R14, R14, R16, R3, 0xfe, !PT ;  /* 0x000000100e0e7212 */ /* 0x000fe400078efe03 */
[----:B------:R-:W-:Y:S02]  /*0270*/  LOP3.LUT R16, R16, 0x60, RZ, 0xfc, !PT ;  /* 0x0000006010107812 */ /* 0x000fe400078efcff */
[-C--:B------:R-:W-:Y:S01]  /*0280*/  LEA.HI R20, R20, R13.reuse, RZ, 0x1d ;  /* 0x0000000d14147211 */ /* 0x080fe200078fe8ff */
[----:B-----5:R-:W-:Y:S01]  /*0290*/  UPRMT UR4, UR5, 0x654, UR4 ;  /* 0x0000065405047896 */ /* 0x020fe20008000004 */
[-C--:B------:R-:W-:Y:S02]  /*02a0*/  LEA.HI R22, R22, R13.reuse, RZ, 0x1d ;  /* 0x0000000d16167211 */ /* 0x080fe400078fe8ff */
[----:B------:R-:W-:Y:S02]  /*02b0*/  LEA.HI R13, R16, R13, RZ, 0x1d ;  /* 0x0000000d100d7211 */ /* 0x000fe400078fe8ff */
[----:B------:R-:W-:-:S02]  /*02c0*/  LOP3.LUT R16, R17, 0x1fc, RZ, 0xc0, !PT ;  /* 0x000001fc11107812 */ /* 0x000fc400078ec0ff */
[----:B---3--:R-:W-:Y:S02]  /*02d0*/  LEA R19, R14, UR4, 0x2 ;  /* 0x000000040e137c11 */ /* 0x008fe4000f8e10ff */
[----:B------:R-:W-:Y:S01]  /*02e0*/  LEA R20, R20, UR4, 0x2 ;  /* 0x0000000414147c11 */ /* 0x000fe2000f8e10ff */
[----:B------:R-:W-:Y:S01]  /*02f0*/  IMAD.IADD R15, R16, 0x1, R15 ;  /* 0x00000001100f7824 */ /* 0x000fe200078e020f */
[----:B------:R-:W-:Y:S02]  /*0300*/  LEA R21, R22, UR4, 0x2 ;  /* 0x0000000416157c11 */ /* 0x000fe4000f8e10ff */
[----:B------:R-:W-:Y:S02]  /*0310*/  LEA R18, R13, UR4, 0x2 ;  /* 0x000000040d127c11 */ /* 0x000fe4000f8e10ff */
[----:B------:R-:W-:Y:S02]  /*0320*/  LEA R15, R15, UR4, 0x2 ;  /* 0x000000040f0f7c11 */ /* 0x000fe4000f8e10ff */
[----:B------:R-:W-:-:S02]  /*0330*/  SHF.R.S32.HI R17, RZ, 0x1f, R2 ;  /* 0x0000001fff117819 */ /* 0x000fc40000011402 */
[----:B------:R-:W-:Y:S02]  /*0340*/  ISETP.GE.AND P0, PT, R2, 0x200, PT ;  /* 0x000002000200780c */ /* 0x000fe40003f06270 */
[----:B------:R-:W-:Y:S01]  /*0350*/  LEA.HI R17, R17, R2, RZ, 0x7 ;  /* 0x0000000211117211 */ /* 0x000fe200078f38ff */
[----:B--2---:R-:W-:Y:S04]  /*0360*/  STS [R19], R8 ;  /* 0x0000000813007388 */ /* 0x004fe80000000800 */
[----:B------:R1:W-:Y:S04]  /*0370*/  STS [R20+0x80], R9 ;  /* 0x0000800914007388 */ /* 0x0003e80000000800 */
[----:B------:R2:W-:Y:S04]  /*0380*/  STS [R21+0x100], R10 ;  /* 0x0001000a15007388 */ /* 0x0005e80000000800 */
[----:B------:R-:W-:Y:S01]  /*0390*/  STS [R18+0x180], R11 ;  /* 0x0001800b12007388 */ /* 0x000fe20000000800 */
[----:B-1----:R-:W1:Y:S03]  /*03a0*/  LDC.64 R8, c[0x0][0x218] ;  /* 0x00008600ff087b82 */ /* 0x002e660000000a00 */
[----:B----4-:R3:W-:Y:S01]  /*03b0*/  STS [R19+0x40], R4 ;  /* 0x0000400413007388 */ /* 0x0107e20000000800 */
[C---:B--2---:R-:W-:Y:S01]  /*03c0*/  IMAD.SHL.U32 R10, R17.reuse, 0x100, RZ ;  /* 0x00000100110a7824 */ /* 0x044fe200078e00ff */
[----:B------:R-:W-:-:S02]  /*03d0*/  LOP3.LUT R17, R17, 0xffffff80, RZ, 0xc0, !PT ;  /* 0xffffff8011117812 */ /* 0x000fc400078ec0ff */
[----:B------:R2:W-:Y:S02]  /*03e0*/  STS [R20+0xc0], R5 ;  /* 0x0000c00514007388 */ /* 0x0005e40000000800 */
[----:B------:R-:W-:Y:S02]  /*03f0*/  LOP3.LUT R10, R10, 0xffff8000, RZ, 0xc0, !PT ;  /* 0xffff80000a0a7812 */ /* 0x000fe400078ec0ff */
[----:B------:R-:W-:Y:S01]  /*0400*/  STS [R21+0x140], R6 ;  /* 0x0001400615007388 */ /* 0x000fe20000000800 */
[----:B---3--:R-:W-:-:S03]  /*0410*/  LOP3.LUT R4, R0, R3, RZ, 0xfc, !PT ;  /* 0x0000000300047212 */ /* 0x008fc600078efcff */
[----:B------:R-:W-:Y:S01]  /*0420*/  STS [R18+0x1c0], R7 ;  /* 0x0001c00712007388 */ /* 0x000fe20000000800 */
[----:B------:R-:W-:Y:S02]  /*0430*/  LOP3.LUT R0, R0, 0x10, R3, 0xfe, !PT ;  /* 0x0000001000007812 */ /* 0x000fe400078efe03 */
[----:B--2---:R-:W-:Y:S01]  /*0440*/  LOP3.LUT R5, R16, 0x200, RZ, 0xfc, !PT ;  /* 0x0000020010057812 */ /* 0x004fe200078efcff */
[----:B------:R-:W-:Y:S01]  /*0450*/  BAR.SYNC.DEFER_BLOCKING 0x0 ;  /* 0x0000000000007b1d */ /* 0x000fe20000010000 */
[----:B------:R-:W-:Y:S02]  /*0460*/  IADD3 R17, R10, R2, -R17 ;  /* 0x000000020a117210 */ /* 0x000fe40007ffe811 */
[----:B------:R-:W-:Y:S02]  /*0470*/  SHF.R.U32.HI R5, RZ, 0x3, R5 ;  /* 0x00000003ff057819 */ /* 0x000fe40000011605 */
[C---:B------:R-:W-:Y:S01]  /*0480*/  ISETP.LT.AND P1, PT, R4.reuse, 0x100, !P0 ;  /* 0x000001000400780c */ /* 0x040fe20004721270 */
[----:B------:R-:W-:Y:S01]  /*0490*/  IMAD R3, R4, 0x80, R17 ;  /* 0x0000008004037824 */ /* 0x000fe200078e0211 */
[----:B------:R-:W-:-:S02]  /*04a0*/  ISETP.LT.AND P0, PT, R0, 0x100, !P0 ;  /* 0x000001000000780c */ /* 0x000fc40004701270 */
[----:B------:R-:W-:Y:S01]  /*04b0*/  LOP3.LUT R5, R5, 0x7c, RZ, 0xc0, !PT ;  /* 0x0000007c05057812 */ /* 0x000fe200078ec0ff */
[----:B-1----:R-:W-:-:S04]  /*04c0*/  IMAD.WIDE R2, R3, 0x4, R8 ;  /* 0x0000000403027825 */ /* 0x002fc800078e0208 */
[----:B------:R-:W-:-:S05]  /*04d0*/  IMAD.IADD R5, R16, 0x1, R5 ;  /* 0x0000000110057824 */ /* 0x000fca00078e0205 */
[----:B------:R-:W-:Y:S01]  /*04e0*/  LEA R5, R5, UR4, 0x2 ;  /* 0x0000000405057c11 */ /* 0x000fe2000f8e10ff */
[----:B------:R-:W1:Y:S04]  /*04f0*/  LDS.128 R12, [R15] ;  /* 0x000000000f0c7984 */ /* 0x000e680000000c00 */
[----:B-1----:R1:W-:Y:S01]  /*0500*/  @P1 STG.E.128 desc[UR6][R2.64], R12 ;  /* 0x0000000c02001986 */ /* 0x0023e2000c101d06 */
[----:B------:R-:W-:Y:S05]  /*0510*/  @!P0 EXIT ;  /* 0x000000000000894d */ /* 0x000fea0003800000 */
[----:B------:R-:W0:Y:S01]  /*0520*/  LDS.128 R4, [R5+0x800] ;  /* 0x0008000005047984 */ /* 0x000e220000000c00 */
[----:B------:R-:W-:-:S04]  /*0530*/  IMAD R17, R0, 0x80, R17 ;  /* 0x0000008000117824 */ /* 0x000fc800078e0211 */
[----:B------:R-:W-:-:S05]  /*0540*/  IMAD.WIDE R8, R17, 0x4, R8 ;  /* 0x0000000411087825 */ /* 0x000fca00078e0208 */
[----:B0-----:R-:W-:Y:S01]  /*0550*/  STG.E.128 desc[UR6][R8.64], R4 ;  /* 0x0000000408007986 */ /* 0x001fe2000c101d06 */
[----:B------:R-:W-:Y:S05]  /*0560*/  EXIT ;  /* 0x000000000000794d */ /* 0x000fea0003800000 */
.L_x_0:
[----:B------:R-:W-:-:S00]  /*0570*/  BRA `(.L_x_0) ;  /* 0xfffffffc00fc7947 */ /* 0x000fc0000383ffff */
[----:B------:R-:W-:-:S00]  /*0580*/  NOP ;  /* 0x0000000000007918 */ /* 0x000fc00000000000 */
[----:B------:R-:W-:-:S00]  /*0590*/  NOP ;  /* 0x0000000000007918 */ /* 0x000fc00000000000 */
[----:B------:R-:W-:-:S00]  /*05a0*/  NOP ;  /* 0x0000000000007918 */ /* 0x000fc00000000000 */
[----:B------:R-:W-:-:S00]  /*05b0*/  NOP ;  /* 0x0000000000007918 */ /* 0x000fc00000000000 */
[----:B------:R-:W-:-:S00]  /*05c0*/  NOP ;  /* 0x0000000000007918 */ /* 0x000fc00000000000 */
[----:B------:R-:W-:-:S00]  /*05d0*/  NOP ;  /* 0x0000000000007918 */ /* 0x000fc00000000000 */
[----:B------:R-:W-:-:S00]  /*05e0*/  NOP ;  /* 0x0000000000007918 */ /* 0x000fc00000000000 */
[----:B------:R-:W-:-:S00]  /*05f0*/  NOP ;  /* 0x0000000000007918 */ /* 0x000fc00000000000 */
.L_x_1:


//--------------------- .nv.shared.triton_poi_fused_convolution_16 --------------------------
	.section	.nv.shared.triton_poi_fused_convolution_16,"aw",@nobits
	.sectionflags	@""
	.align	16
	.zero		1024


//--------------------- .nv.constant0.triton_poi_fused_convolution_16 --------------------------
	.section	.nv.constant0.triton_poi_fused_convolution_16,"a",@progbits
	.sectionflags	@""
	.align	4
.nv.constant0.triton_poi_fused_convolution_16:
	.zero		552
